//
// Generated by NVIDIA NVVM Compiler
//
// Compiler Build ID: CL-36424714
// Cuda compilation tools, release 13.0, V13.0.88
// Based on NVVM 20.0.0
//

.version 9.0
.target sm_100
.address_size 64

	// .globl	_Z7iteratePfS_ii

.visible .entry _Z7iteratePfS_ii(
	.param .u64 .ptr .align 1 _Z7iteratePfS_ii_param_0,
	.param .u64 .ptr .align 1 _Z7iteratePfS_ii_param_1,
	.param .u32 _Z7iteratePfS_ii_param_2,
	.param .u32 _Z7iteratePfS_ii_param_3
)
{
	.reg .pred 	%p<5>;
	.reg .b32 	%r<17>;
	.reg .b32 	%f<7>;
	.reg .b64 	%rd<5>;

	ld.param.u64 	%rd1, [_Z7iteratePfS_ii_param_1];
	ld.param.u32 	%r4, [_Z7iteratePfS_ii_param_2];
	ld.param.u32 	%r5, [_Z7iteratePfS_ii_param_3];
	mov.u32 	%r6, %ctaid.x;
	mov.u32 	%r7, %ctaid.y;
	mov.u32 	%r8, %nctaid.x;
	mad.lo.s32 	%r9, %r7, %r8, %r6;
	mov.u32 	%r10, %ntid.x;
	mov.u32 	%r11, %ntid.y;
	mov.u32 	%r12, %tid.y;
	mov.u32 	%r13, %tid.x;
	mad.lo.s32 	%r14, %r9, %r11, %r12;
	add.s32 	%r15, %r5, %r13;
	mad.lo.s32 	%r1, %r14, %r10, %r15;
	bar.sync 	0;
	rem.s32 	%r2, %r1, %r4;
	setp.eq.s32 	%p1, %r2, 0;
	mov.f32 	%f6, 0f41300000;
	@%p1 bra 	$L__BB0_3;
	add.s32 	%r3, %r4, -1;
	setp.eq.s32 	%p2, %r2, %r3;
	mov.f32 	%f6, 0f41B00000;
	@%p2 bra 	$L__BB0_3;
	setp.lt.s32 	%p3, %r1, %r4;
	mul.lo.s32 	%r16, %r3, %r4;
	setp.lt.s32 	%p4, %r1, %r16;
	selp.f32 	%f5, 0f425C0000, 0f42300000, %p4;
	selp.f32 	%f6, 0f42040000, %f5, %p3;
$L__BB0_3:
	cvta.to.global.u64 	%rd2, %rd1;
	mul.wide.s32 	%rd3, %r1, 4;
	add.s64 	%rd4, %rd2, %rd3;
	st.global.f32 	[%rd4], %f6;
	ret;

}


// ===== COMPILED SASS (sm_100) =====

	.target	sm_100

	.elftype	@"ET_EXEC"


//--------------------- .note.nv.tkinfo           --------------------------
	.section	.note.nv.tkinfo,"",@"SHT_NOTE"
	.sectionflags	@"SHF_NOTE_NV_TKINFO"
	.tkinfo
        /*0018*/ 	.word	0x00000002
        /*0030*/ 	.string	""
        /*0030*/ 	.string	"ptxas"
        /*0030*/ 	.string	"Cuda compilation tools, release 13.0, V13.0.88"
        /*0030*/ 	.string	"Build cuda_13.0.r13.0/compiler.36424714_0"
        /*0030*/ 	.string	"-arch sm_100 -m 64 "



//--------------------- .note.nv.cuinfo           --------------------------
	.section	.note.nv.cuinfo,"",@"SHT_NOTE"
	.sectionflags	@"SHF_NOTE_NV_CUINFO"
        /*0018*/ 	.short	0x0002
        /*001a*/ 	.short	0x0064
        /*001c*/ 	.short	0x0082
	.zero		2


//--------------------- .nv.info                  --------------------------
	.section	.nv.info,"",@"SHT_CUDA_INFO"
	.align	4


	//----- nvinfo : EIATTR_REGCOUNT
	.align		4
        /*0000*/ 	.byte	0x04, 0x2f
        /*0002*/ 	.short	(.L_1 - .L_0)
	.align		4
.L_0:
        /*0004*/ 	.word	index@(_Z7iteratePfS_ii)
        /*0008*/ 	.word	0x0000000c


	//----- nvinfo : EIATTR_FRAME_SIZE
	.align		4
.L_1:
        /*000c*/ 	.byte	0x04, 0x11
        /*000e*/ 	.short	(.L_3 - .L_2)
	.align		4
.L_2:
        /*0010*/ 	.word	index@(_Z7iteratePfS_ii)
        /*0014*/ 	.word	0x00000000


	//----- nvinfo : EIATTR_MIN_STACK_SIZE
	.align		4
.L_3:
        /*0018*/ 	.byte	0x04, 0x12
        /*001a*/ 	.short	(.L_5 - .L_4)
	.align		4
.L_4:
        /*001c*/ 	.word	index@(_Z7iteratePfS_ii)
        /*0020*/ 	.word	0x00000000
.L_5:


//--------------------- .nv.compat                --------------------------
	.section	.nv.compat,"",@"SHT_CUDA_COMPAT_INFO"
	.align	4
        /*0000*/ 	.byte	0x02, 0x09, 0x00, 0x00, 0x02, 0x02, 0x01, 0x00, 0x02, 0x05, 0x05, 0x00, 0x03, 0x07, 0x01, 0x01
        /*0010*/ 	.byte	0x02, 0x03, 0x00, 0x00, 0x02, 0x06, 0x01, 0x00, 0x04, 0x0b, 0x08, 0x00, 0x09, 0x00, 0x00, 0x00
        /*0020*/ 	.byte	0x00, 0x00, 0x00, 0x00


//--------------------- .nv.info._Z7iteratePfS_ii --------------------------
	.section	.nv.info._Z7iteratePfS_ii,"",@"SHT_CUDA_INFO"
	.sectionflags	@""
	.align	4


	//----- nvinfo : EIATTR_CUDA_API_VERSION
	.align		4
        /*0000*/ 	.byte	0x04, 0x37
        /*0002*/ 	.short	(.L_7 - .L_6)
.L_6:
        /*0004*/ 	.word	0x00000082


	//----- nvinfo : EIATTR_KPARAM_INFO
	.align		4
.L_7:
        /*0008*/ 	.byte	0x04, 0x17
        /*000a*/ 	.short	(.L_9 - .L_8)
.L_8:
        /*000c*/ 	.word	0x00000000
        /*0010*/ 	.short	0x0003
        /*0012*/ 	.short	0x0014
        /*0014*/ 	.byte	0x00, 0xf0, 0x11, 0x00


	//----- nvinfo : EIATTR_KPARAM_INFO
	.align		4
.L_9:
        /*0018*/ 	.byte	0x04, 0x17
        /*001a*/ 	.short	(.L_11 - .L_10)
.L_10:
        /*001c*/ 	.word	0x00000000
        /*0020*/ 	.short	0x0002
        /*0022*/ 	.short	0x0010
        /*0024*/ 	.byte	0x00, 0xf0, 0x11, 0x00


	//----- nvinfo : EIATTR_KPARAM_INFO
	.align		4
.L_11:
        /*0028*/ 	.byte	0x04, 0x17
        /*002a*/ 	.short	(.L_13 - .L_12)
.L_12:
        /*002c*/ 	.word	0x00000000
        /*0030*/ 	.short	0x0001
        /*0032*/ 	.short	0x0008
        /*0034*/ 	.byte	0x00, 0xf5, 0x21, 0x00


	//----- nvinfo : EIATTR_KPARAM_INFO
	.align		4
.L_13:
        /*0038*/ 	.byte	0x04, 0x17
        /*003a*/ 	.short	(.L_15 - .L_14)
.L_14:
        /*003c*/ 	.word	0x00000000
        /*0040*/ 	.short	0x0000
        /*0042*/ 	.short	0x0000
        /*0044*/ 	.byte	0x00, 0xf5, 0x21, 0x00


	//----- nvinfo : EIATTR_SPARSE_MMA_MASK
	.align		4
.L_15:
        /*0048*/ 	.byte	0x03, 0x50
        /*004a*/ 	.short	0x0000


	//----- nvinfo : EIATTR_MAXREG_COUNT
	.align		4
        /*004c*/ 	.byte	0x03, 0x1b
        /*004e*/ 	.short	0x00ff


	//----- nvinfo : EIATTR_NUM_BARRIERS
	.align		4
        /*0050*/ 	.byte	0x02, 0x4c
        /*0052*/ 	.byte	0x01
	.zero		1


	//----- nvinfo : EIATTR_MERCURY_ISA_VERSION
	.align		4
        /*0054*/ 	.byte	0x03, 0x5f
        /*0056*/ 	.short	0x0101


	//----- nvinfo : EIATTR_VRC_CTA_INIT_COUNT
	.align		4
        /*0058*/ 	.byte	0x02, 0x4a
	.zero		1
	.zero		1


	//----- nvinfo : EIATTR_EXIT_INSTR_OFFSETS
	.align		4
        /*005c*/ 	.byte	0x04, 0x1c
        /*005e*/ 	.short	(.L_17 - .L_16)


	//   ....[0]....
.L_16:
        /*0060*/ 	.word	0x00000360


	//----- nvinfo : EIATTR_CRS_STACK_SIZE
	.align		4
.L_17:
        /*0064*/ 	.byte	0x04, 0x1e
        /*0066*/ 	.short	(.L_19 - .L_18)
.L_18:
        /*0068*/ 	.word	0x00000000


	//----- nvinfo : EIATTR_CBANK_PARAM_SIZE
	.align		4
.L_19:
        /*006c*/ 	.byte	0x03, 0x19
        /*006e*/ 	.short	0x0018


	//----- nvinfo : EIATTR_PARAM_CBANK
	.align		4
        /*0070*/ 	.byte	0x04, 0x0a
        /*0072*/ 	.short	(.L_21 - .L_20)
	.align		4
.L_20:
        /*0074*/ 	.word	index@(.nv.constant0._Z7iteratePfS_ii)
        /*0078*/ 	.short	0x0380
        /*007a*/ 	.short	0x0018


	//----- nvinfo : EIATTR_SW_WAR
	.align		4
.L_21:
        /*007c*/ 	.byte	0x04, 0x36
        /*007e*/ 	.short	(.L_23 - .L_22)
.L_22:
        /*0080*/ 	.word	0x00000008
.L_23:


//--------------------- .nv.callgraph             --------------------------
	.section	.nv.callgraph,"",@"SHT_CUDA_CALLGRAPH"
	.align	4
	.sectionentsize	8
	.align		4
        /*0000*/ 	.word	0x00000000
	.align		4
        /*0004*/ 	.word	0xffffffff
	.align		4
        /*0008*/ 	.word	0x00000000
	.align		4
        /*000c*/ 	.word	0xfffffffe
	.align		4
        /*0010*/ 	.word	0x00000000
	.align		4
        /*0014*/ 	.word	0xfffffffd
	.align		4
        /*0018*/ 	.word	0x00000000
	.align		4
        /*001c*/ 	.word	0xfffffffc


//--------------------- .text._Z7iteratePfS_ii    --------------------------
	.section	.text._Z7iteratePfS_ii,"ax",@progbits
	.align	128
        .global         _Z7iteratePfS_ii
        .type           _Z7iteratePfS_ii,@function
        .size           _Z7iteratePfS_ii,(.L_x_3 - _Z7iteratePfS_ii)
        .other          _Z7iteratePfS_ii,@"STO_CUDA_ENTRY STV_DEFAULT"
_Z7iteratePfS_ii:
.text._Z7iteratePfS_ii:
[----:B------:R-:W-:Y:S08]  /*0000*/  LDC R1, c[0x0][0x37c] ;  /* 0x0000df00ff017b82 */ /* 0x000ff00000000800 */
[----:B------:R-:W0:Y:S01]  /*0010*/  LDC R0, c[0x0][0x390] ;  /* 0x0000e400ff007b82 */ /* 0x000e220000000800 */
[----:B------:R-:W1:Y:S01]  /*0020*/  S2R R5, SR_TID.X ;  /* 0x0000000000057919 */ /* 0x000e620000002100 */
[----:B------:R-:W2:Y:S01]  /*0030*/  LDCU UR6, c[0x0][0x370] ;  /* 0x00006e00ff0677ac */ /* 0x000ea20008000800 */
[----:B------:R-:W-:Y:S01]  /*0040*/  BSSY.RECONVERGENT B0, `(.L_x_0) ;  /* 0x0000030000007945 */ /* 0x000fe20003800200 */
[----:B------:R-:W3:Y:S01]  /*0050*/  S2R R7, SR_TID.Y ;  /* 0x0000000000077919 */ /* 0x000ee20000002200 */
[----:B------:R-:W4:Y:S03]  /*0060*/  LDCU UR7, c[0x0][0x360] ;  /* 0x00006c00ff0777ac */ /* 0x000f260008000800 */
[----:B------:R-:W-:Y:S01]  /*0070*/  S2UR UR4, SR_CTAID.X ;  /* 0x00000000000479c3 */ /* 0x000fe20000002500 */
[----:B------:R-:W1:Y:S07]  /*0080*/  LDCU UR8, c[0x0][0x394] ;  /* 0x00007280ff0877ac */ /* 0x000e6e0008000800 */
[----:B------:R-:W2:Y:S01]  /*0090*/  S2UR UR5, SR_CTAID.Y ;  /* 0x00000000000579c3 */ /* 0x000ea20000002600 */
[----:B0-----:R-:W-:-:S07]  /*00a0*/  IABS R9, R0 ;  /* 0x0000000000097213 */ /* 0x001fce0000000000 */
[----:B------:R-:W3:Y:S01]  /*00b0*/  LDC R2, c[0x0][0x364] ;  /* 0x0000d900ff027b82 */ /* 0x000ee20000000800 */
[----:B------:R-:W0:Y:S01]  /*00c0*/  I2F.RP R4, R9 ;  /* 0x0000000900047306 */ /* 0x000e220000209400 */
[----:B-1----:R-:W-:Y:S01]  /*00d0*/  VIADD R5, R5, UR8 ;  /* 0x0000000805057c36 */ /* 0x002fe20008000000 */
[----:B--2---:R-:W-:-:S06]  /*00e0*/  UIMAD UR4, UR5, UR6, UR4 ;  /* 0x00000006050472a4 */ /* 0x004fcc000f8e0204 */
[----:B0-----:R-:W0:Y:S01]  /*00f0*/  MUFU.RCP R4, R4 ;  /* 0x0000000400047308 */ /* 0x001e220000001000 */
[----:B---3--:R-:W-:-:S04]  /*0100*/  IMAD R2, R2, UR4, R7 ;  /* 0x0000000402027c24 */ /* 0x008fc8000f8e0207 */
[----:B------:R-:W1:Y:S01]  /*0110*/  LDCU.64 UR4, c[0x0][0x358] ;  /* 0x00006b00ff0477ac */ /* 0x000e620008000a00 */
[----:B----4-:R-:W-:Y:S02]  /*0120*/  IMAD R5, R2, UR7, R5 ;  /* 0x0000000702057c24 */ /* 0x010fe4000f8e0205 */
[----:B------:R-:W-:Y:S01]  /*0130*/  IMAD.MOV.U32 R2, RZ, RZ, RZ ;  /* 0x000000ffff027224 */ /* 0x000fe200078e00ff */
[----:B------:R-:W-:Y:S02]  /*0140*/  BAR.SYNC.DEFER_BLOCKING 0x0 ;  /* 0x0000000000007b1d */ /* 0x000fe40000010000 */
[----:B------:R-:W-:Y:S01]  /*0150*/  ISETP.GE.AND P2, PT, R5, RZ, PT ;  /* 0x000000ff0500720c */ /* 0x000fe20003f46270 */
[----:B0-----:R-:W-:-:S06]  /*0160*/  VIADD R3, R4, 0xffffffe ;  /* 0x0ffffffe04037836 */ /* 0x001fcc0000000000 */
[----:B------:R-:W0:Y:S02]  /*0170*/  F2I.FTZ.U32.TRUNC.NTZ R3, R3 ;  /* 0x0000000300037305 */ /* 0x000e24000021f000 */
[----:B0-----:R-:W-:-:S05]  /*0180*/  IADD3 R4, PT, PT, RZ, -R3, RZ ;  /* 0x80000003ff047210 */ /* 0x001fca0007ffe0ff */
[----:B------:R-:W-:Y:S01]  /*0190*/  IMAD R7, R4, R9, RZ ;  /* 0x0000000904077224 */ /* 0x000fe200078e02ff */
[----:B------:R-:W-:-:S03]  /*01a0*/  IABS R4, R5 ;  /* 0x0000000500047213 */ /* 0x000fc60000000000 */
[----:B------:R-:W-:-:S04]  /*01b0*/  IMAD.HI.U32 R2, R3, R7, R2 ;  /* 0x0000000703027227 */ /* 0x000fc800078e0002 */
[----:B------:R-:W-:Y:S02]  /*01c0*/  IMAD.MOV.U32 R7, RZ, RZ, 0x41300000 ;  /* 0x41300000ff077424 */ /* 0x000fe400078e00ff */
[----:B------:R-:W-:-:S04]  /*01d0*/  IMAD.HI.U32 R2, R2, R4, RZ ;  /* 0x0000000402027227 */ /* 0x000fc800078e00ff */
[----:B------:R-:W-:-:S04]  /*01e0*/  IMAD.MOV R2, RZ, RZ, -R2 ;  /* 0x000000ffff027224 */ /* 0x000fc800078e0a02 */
[C---:B------:R-:W-:Y:S02]  /*01f0*/  IMAD R4, R9.reuse, R2, R4 ;  /* 0x0000000209047224 */ /* 0x040fe400078e0204 */
[----:B------:R-:W0:Y:S03]  /*0200*/  LDC.64 R2, c[0x0][0x388] ;  /* 0x0000e200ff027b82 */ /* 0x000e260000000a00 */
[----:B------:R-:W-:-:S13]  /*0210*/  ISETP.GT.U32.AND P0, PT, R9, R4, PT ;  /* 0x000000040900720c */ /* 0x000fda0003f04070 */
[----:B------:R-:W-:Y:S02]  /*0220*/  @!P0 IADD3 R4, PT, PT, R4, -R9, RZ ;  /* 0x8000000904048210 */ /* 0x000fe40007ffe0ff */
[----:B------:R-:W-:Y:S02]  /*0230*/  ISETP.NE.AND P0, PT, R0, RZ, PT ;  /* 0x000000ff0000720c */ /* 0x000fe40003f05270 */
[----:B------:R-:W-:Y:S01]  /*0240*/  ISETP.GT.U32.AND P1, PT, R9, R4, PT ;  /* 0x000000040900720c */ /* 0x000fe20003f24070 */
[----:B0-----:R-:W-:-:S12]  /*0250*/  IMAD.WIDE R2, R5, 0x4, R2 ;  /* 0x0000000405027825 */ /* 0x001fd800078e0202 */
[----:B------:R-:W-:-:S05]  /*0260*/  @!P1 IMAD.IADD R4, R4, 0x1, -R9 ;  /* 0x0000000104049824 */ /* 0x000fca00078e0a09 */
[----:B------:R-:W-:Y:S02]  /*0270*/  @!P2 IADD3 R4, PT, PT, -R4, RZ, RZ ;  /* 0x000000ff0404a210 */ /* 0x000fe40007ffe1ff */
[----:B------:R-:W-:-:S04]  /*0280*/  @!P0 LOP3.LUT R4, RZ, R0, RZ, 0x33, !PT ;  /* 0x00000000ff048212 */ /* 0x000fc800078e33ff */
[----:B------:R-:W-:-:S13]  /*0290*/  ISETP.NE.AND P0, PT, R4, RZ, PT ;  /* 0x000000ff0400720c */ /* 0x000fda0003f05270 */
[----:B-1----:R-:W-:Y:S05]  /*02a0*/  @!P0 BRA `(.L_x_1) ;  /* 0x0000000000248947 */ /* 0x002fea0003800000 */
[----:B------:R-:W-:-:S04]  /*02b0*/  IADD3 R7, PT, PT, R0, -0x1, RZ ;  /* 0xffffffff00077810 */ /* 0x000fc80007ffe0ff */
[----:B------:R-:W-:-:S13]  /*02c0*/  ISETP.NE.AND P0, PT, R4, R7, PT ;  /* 0x000000070400720c */ /* 0x000fda0003f05270 */
[-C--:B------:R-:W-:Y:S02]  /*02d0*/  @P0 IMAD R4, R7, R0.reuse, RZ ;  /* 0x0000000007040224 */ /* 0x080fe400078e02ff */
[----:B------:R-:W-:Y:S02]  /*02e0*/  HFMA2 R7, -RZ, RZ, 2.84375, 0 ;  /* 0x41b00000ff077431 */ /* 0x000fe400000001ff */
[----:B------:R-:W-:Y:S01]  /*02f0*/  @P0 IMAD.MOV.U32 R6, RZ, RZ, 0x425c0000 ;  /* 0x425c0000ff060424 */ /* 0x000fe200078e00ff */
[C---:B------:R-:W-:Y:S02]  /*0300*/  @P0 ISETP.GE.AND P1, PT, R5.reuse, R0, PT ;  /* 0x000000000500020c */ /* 0x040fe40003f26270 */
[----:B------:R-:W-:-:S04]  /*0310*/  @P0 ISETP.GE.AND P2, PT, R5, R4, PT ;  /* 0x000000040500020c */ /* 0x000fc80003f46270 */
[----:B------:R-:W-:-:S04]  /*0320*/  @P0 FSEL R0, R6, 44, !P2 ;  /* 0x4230000006000808 */ /* 0x000fc80005000000 */
[----:B------:R-:W-:-:S07]  /*0330*/  @P0 FSEL R7, R0, 33, P1 ;  /* 0x4204000000070808 */ /* 0x000fce0000800000 */
.L_x_1:
[----:B------:R-:W-:Y:S05]  /*0340*/  BSYNC.RECONVERGENT B0 ;  /* 0x0000000000007941 */ /* 0x000fea0003800200 */
.L_x_0:
[----:B------:R-:W-:Y:S01]  /*0350*/  STG.E desc[UR4][R2.64], R7 ;  /* 0x0000000702007986 */ /* 0x000fe2000c101904 */
[----:B------:R-:W-:Y:S05]  /*0360*/  EXIT ;  /* 0x000000000000794d */ /* 0x000fea0003800000 */
.L_x_2:
[----:B------:R-:W-:-:S00]  /*0370*/  BRA `(.L_x_2) ;  /* 0xfffffffc00fc7947 */ /* 0x000fc0000383ffff */
[----:B------:R-:W-:-:S00]  /*0380*/  NOP ;  /* 0x0000000000007918 */ /* 0x000fc00000000000 */
[----:B------:R-:W-:-:S00]  /*0390*/  NOP ;  /* 0x0000000000007918 */ /* 0x000fc00000000000 */
[----:B------:R-:W-:-:S00]  /*03a0*/  NOP ;  /* 0x0000000000007918 */ /* 0x000fc00000000000 */
[----:B------:R-:W-:-:S00]  /*03b0*/  NOP ;  /* 0x0000000000007918 */ /* 0x000fc00000000000 */
[----:B------:R-:W-:-:S00]  /*03c0*/  NOP ;  /* 0x0000000000007918 */ /* 0x000fc00000000000 */
[----:B------:R-:W-:-:S00]  /*03d0*/  NOP ;  /* 0x0000000000007918 */ /* 0x000fc00000000000 */
[----:B------:R-:W-:-:S00]  /*03e0*/  NOP ;  /* 0x0000000000007918 */ /* 0x000fc00000000000 */
[----:B------:R-:W-:-:S00]  /*03f0*/  NOP ;  /* 0x0000000000007918 */ /* 0x000fc00000000000 */
.L_x_3:


//--------------------- .nv.shared.reserved.0     --------------------------
	.section	.nv.shared.reserved.0,"aw",@nobits
	.weak		__nv_reservedSMEM_offset_0_alias
	.size		__nv_reservedSMEM_offset_0_alias, 0, 64
	.other		__nv_reservedSMEM_offset_0_alias,@"STO_CUDA_RESERVED_SHARED STV_DEFAULT"
__nv_reservedSMEM_offset_0_alias:
	.zero		0
	.zero		64


//--------------------- .nv.constant0._Z7iteratePfS_ii --------------------------
	.section	.nv.constant0._Z7iteratePfS_ii,"a",@progbits
	.sectionflags	@""
	.align	4
.nv.constant0._Z7iteratePfS_ii:
	.zero		920


//--------------------- SYMBOLS --------------------------

	.type		.nv.reservedSmem.offset0,@object
	.size		.nv.reservedSmem.offset0,0x4
